	.headerflags	@"EF_CUDA_TEXMODE_UNIFIED EF_CUDA_64BIT_ADDRESS EF_CUDA_ACCELERATORS EF_CUDA_SM90 EF_CUDA_VIRTUAL_SM(EF_CUDA_SM90)"
	.elftype	@"ET_EXEC"


//--------------------- .nv.info                  --------------------------
	.section	.nv.info,"",@"SHT_CUDA_INFO"
	.align	4


	//----- nvinfo : EIATTR_REGCOUNT
	.align		4
        /*0000*/ 	.byte	0x04, 0x2f
        /*0002*/ 	.short	(.L_3 - .L_2)
	.align		4
.L_2:
        /*0004*/ 	.word	index@(triton_poi_fused__native_batch_norm_legit_no_training_relu_46)
        /*0008*/ 	.word	0x0000001a


	//----- nvinfo : EIATTR_MIN_STACK_SIZE
	.align		4
.L_3:
        /*000c*/ 	.byte	0x04, 0x12
        /*000e*/ 	.short	(.L_5 - .L_4)
	.align		4
.L_4:
        /*0010*/ 	.word	index@(triton_poi_fused__native_batch_norm_legit_no_training_relu_46)
        /*0014*/ 	.word	0x00000000


	//----- nvinfo : EIATTR_FRAME_SIZE
	.align		4
.L_5:
        /*0018*/ 	.byte	0x04, 0x11
        /*001a*/ 	.short	(.L_7 - .L_6)
	.align		4
.L_6:
        /*001c*/ 	.word	index@(triton_poi_fused__native_batch_norm_legit_no_training_relu_46)
        /*0020*/ 	.word	0x00000000


	//----- nvinfo : EIATTR_MIN_STACK_SIZE
	.align		4
.L_7:
        /*0024*/ 	.byte	0x04, 0x12
        /*0026*/ 	.short	(.L_9 - .L_8)
	.align		4
.L_8:
        /*0028*/ 	.word	index@(triton_poi_fused__native_batch_norm_legit_no_training_relu_46)
        /*002c*/ 	.word	0x00000000
.L_9:


//--------------------- .nv.info.triton_poi_fused__native_batch_norm_legit_no_training_relu_46 --------------------------
	.section	.nv.info.triton_poi_fused__native_batch_norm_legit_no_training_relu_46,"",@"SHT_CUDA_INFO"
	.sectionflags	@""
	.align	4


	//----- nvinfo : EIATTR_CUDA_API_VERSION
	.align		4
        /*0000*/ 	.byte	0x04, 0x37
        /*0002*/ 	.short	(.L_11 - .L_10)
.L_10:
        /*0004*/ 	.word	0x0000007c


	//----- nvinfo : EIATTR_KPARAM_INFO
	.align		4
.L_11:
        /*0008*/ 	.byte	0x04, 0x17
        /*000a*/ 	.short	(.L_13 - .L_12)
.L_12:
        /*000c*/ 	.word	0x00000000
        /*0010*/ 	.short	0x0007
        /*0012*/ 	.short	0x0034
        /*0014*/ 	.byte	0x00, 0xf0, 0x11, 0x00


	//----- nvinfo : EIATTR_KPARAM_INFO
	.align		4
.L_13:
        /*0018*/ 	.byte	0x04, 0x17
        /*001a*/ 	.short	(.L_15 - .L_14)
.L_14:
        /*001c*/ 	.word	0x00000000
        /*0020*/ 	.short	0x0006
        /*0022*/ 	.short	0x0030
        /*0024*/ 	.byte	0x00, 0xf0, 0x11, 0x00


	//----- nvinfo : EIATTR_KPARAM_INFO
	.align		4
.L_15:
        /*0028*/ 	.byte	0x04, 0x17
        /*002a*/ 	.short	(.L_17 - .L_16)
.L_16:
        /*002c*/ 	.word	0x00000000
        /*0030*/ 	.short	0x0005
        /*0032*/ 	.short	0x0028
        /*0034*/ 	.byte	0x00, 0xf4, 0x21, 0x00


	//----- nvinfo : EIATTR_KPARAM_INFO
	.align		4
.L_17:
        /*0038*/ 	.byte	0x04, 0x17
        /*003a*/ 	.short	(.L_19 - .L_18)
.L_18:
        /*003c*/ 	.word	0x00000000
        /*0040*/ 	.short	0x0004
        /*0042*/ 	.short	0x0020
        /*0044*/ 	.byte	0x00, 0xf4, 0x21, 0x00


	//----- nvinfo : EIATTR_KPARAM_INFO
	.align		4
.L_19:
        /*0048*/ 	.byte	0x04, 0x17
        /*004a*/ 	.short	(.L_21 - .L_20)
.L_20:
        /*004c*/ 	.word	0x00000000
        /*0050*/ 	.short	0x0003
        /*0052*/ 	.short	0x0018
        /*0054*/ 	.byte	0x00, 0xf4, 0x21, 0x00


	//----- nvinfo : EIATTR_KPARAM_INFO
	.align		4
.L_21:
        /*0058*/ 	.byte	0x04, 0x17
        /*005a*/ 	.short	(.L_23 - .L_22)
.L_22:
        /*005c*/ 	.word	0x00000000
        /*0060*/ 	.short	0x0002
        /*0062*/ 	.short	0x0010
        /*0064*/ 	.byte	0x00, 0xf4, 0x21, 0x00


	//----- nvinfo : EIATTR_KPARAM_INFO
	.align		4
.L_23:
        /*0068*/ 	.byte	0x04, 0x17
        /*006a*/ 	.short	(.L_25 - .L_24)
.L_24:
        /*006c*/ 	.word	0x00000000
        /*0070*/ 	.short	0x0001
        /*0072*/ 	.short	0x0008
        /*0074*/ 	.byte	0x00, 0xf4, 0x21, 0x00


	//----- nvinfo : EIATTR_KPARAM_INFO
	.align		4
.L_25:
        /*0078*/ 	.byte	0x04, 0x17
        /*007a*/ 	.short	(.L_27 - .L_26)
.L_26:
        /*007c*/ 	.word	0x00000000
        /*0080*/ 	.short	0x0000
        /*0082*/ 	.short	0x0000
        /*0084*/ 	.byte	0x00, 0xf4, 0x21, 0x00


	//----- nvinfo : EIATTR_SPARSE_MMA_MASK
	.align		4
.L_27:
        /*0088*/ 	.byte	0x03, 0x50
        /*008a*/ 	.short	0x0000


	//----- nvinfo : EIATTR_MAXREG_COUNT
	.align		4
        /*008c*/ 	.byte	0x03, 0x1b
        /*008e*/ 	.short	0x00ff


	//----- nvinfo : EIATTR_EXIT_INSTR_OFFSETS
	.align		4
        /*0090*/ 	.byte	0x04, 0x1c
        /*0092*/ 	.short	(.L_29 - .L_28)


	//   ....[0]....
.L_28:
        /*0094*/ 	.word	0x000005e0


	//   ....[1]....
        /*0098*/ 	.word	0x00000680


	//----- nvinfo : EIATTR_REQNTID
	.align		4
.L_29:
        /*009c*/ 	.byte	0x04, 0x10
        /*009e*/ 	.short	(.L_31 - .L_30)
.L_30:
        /*00a0*/ 	.word	0x00000080
        /*00a4*/ 	.word	0x00000001
        /*00a8*/ 	.word	0x00000001


	//----- nvinfo : EIATTR_CBANK_PARAM_SIZE
	.align		4
.L_31:
        /*00ac*/ 	.byte	0x03, 0x19
        /*00ae*/ 	.short	0x0038


	//----- nvinfo : EIATTR_PARAM_CBANK
	.align		4
        /*00b0*/ 	.byte	0x04, 0x0a
        /*00b2*/ 	.short	(.L_33 - .L_32)
	.align		4
.L_32:
        /*00b4*/ 	.word	index@(.nv.constant0.triton_poi_fused__native_batch_norm_legit_no_training_relu_46)
        /*00b8*/ 	.short	0x0210
        /*00ba*/ 	.short	0x0038


	//----- nvinfo : EIATTR_SW_WAR
	.align		4
.L_33:
        /*00bc*/ 	.byte	0x04, 0x36
        /*00be*/ 	.short	(.L_35 - .L_34)
.L_34:
        /*00c0*/ 	.word	0x00000008
.L_35:


//--------------------- .nv.callgraph             --------------------------
	.section	.nv.callgraph,"",@"SHT_CUDA_CALLGRAPH"
	.align	4
	.sectionentsize	8
	.align		4
        /*0000*/ 	.word	0x00000000
	.align		4
        /*0004*/ 	.word	0xffffffff
	.align		4
        /*0008*/ 	.word	0x00000000
	.align		4
        /*000c*/ 	.word	0xfffffffe
	.align		4
        /*0010*/ 	.word	0x00000000
	.align		4
        /*0014*/ 	.word	0xfffffffd
	.align		4
        /*0018*/ 	.word	0x00000000
	.align		4
        /*001c*/ 	.word	0xfffffffc


//--------------------- .nv.constant4             --------------------------
	.section	.nv.constant4,"a",@progbits
	.align	8
	.align		8
.nv.constant4:
        /*0000*/ 	.dword	_$_str
	.align		8
        /*0008*/ 	.dword	_$_str_$_2


//--------------------- .text.triton_poi_fused__native_batch_norm_legit_no_training_relu_46 --------------------------
	.section	.text.triton_poi_fused__native_batch_norm_legit_no_training_relu_46,"ax",@progbits
	.sectionflags	@"SHF_BARRIERS=1"
	.align	128
        .global         triton_poi_fused__native_batch_norm_legit_no_training_relu_46
        .type           triton_poi_fused__native_batch_norm_legit_no_training_relu_46,@function
        .size           triton_poi_fused__native_batch_norm_legit_no_training_relu_46,(.L_x_1 - triton_poi_fused__native_batch_norm_legit_no_training_relu_46)
        .other          triton_poi_fused__native_batch_norm_legit_no_training_relu_46,@"STO_CUDA_ENTRY STV_DEFAULT"
triton_poi_fused__native_batch_norm_legit_no_training_relu_46:
.text.triton_poi_fused__native_batch_norm_legit_no_training_relu_46:
[----:B------:R-:W0:Y:S01]  /*0000*/  LDC R1, c[0x0][0x28] ;  /* 0x00000a00ff017b82 */ /* 0x000e220000000800 */
[----:B------:R-:W1:Y:S07]  /*0010*/  S2R R10, SR_TID.X ;  /* 0x00000000000a7919 */ /* 0x000e6e0000002100 */
[----:B------:R-:W2:Y:S01]  /*0020*/  LDC.64 R2, c[0x0][0x220] ;  /* 0x00008800ff027b82 */ /* 0x000ea20000000a00 */
[----:B------:R-:W-:Y:S01]  /*0030*/  ULDC.64 UR6, c[0x0][0x208] ;  /* 0x0000820000067ab9 */ /* 0x000fe20000000a00 */
[----:B------:R-:W3:Y:S01]  /*0040*/  S2R R0, SR_CTAID.Y ;  /* 0x0000000000007919 */ /* 0x000ee20000002600 */
[----:B------:R-:W4:Y:S05]  /*0050*/  S2R R8, SR_CTAID.X ;  /* 0x0000000000087919 */ /* 0x000f2a0000002500 */
[----:B------:R-:W5:Y:S08]  /*0060*/  LDC.64 R14, c[0x0][0x210] ;  /* 0x00008400ff0e7b82 */ /* 0x000f700000000a00 */
[----:B------:R-:W4:Y:S08]  /*0070*/  LDC.64 R18, c[0x0][0x218] ;  /* 0x00008600ff127b82 */ /* 0x000f300000000a00 */
[----:B------:R-:W5:Y:S01]  /*0080*/  LDC.64 R16, c[0x0][0x230] ;  /* 0x00008c00ff107b82 */ /* 0x000f620000000a00 */
[----:B-1----:R-:W-:-:S07]  /*0090*/  IMAD.SHL.U32 R9, R10, 0x2, RZ ;  /* 0x000000020a097824 */ /* 0x002fce00078e00ff */
[----:B------:R-:W1:Y:S01]  /*00a0*/  LDC.64 R12, c[0x0][0x228] ;  /* 0x00008a00ff0c7b82 */ /* 0x000e620000000a00 */
[----:B------:R-:W-:-:S04]  /*00b0*/  LOP3.LUT R9, R9, 0xfe, RZ, 0xc0, !PT ;  /* 0x000000fe09097812 */ /* 0x000fc800078ec0ff */
[----:B---3--:R-:W-:-:S04]  /*00c0*/  PRMT R4, R9, 0x6540, R0 ;  /* 0x0000654009047816 */ /* 0x008fc80000000000 */
[C---:B------:R-:W-:Y:S01]  /*00d0*/  ISETP.GE.AND P2, PT, R4.reuse, 0x480, PT ;  /* 0x000004800400780c */ /* 0x040fe20003f46270 */
[----:B------:R-:W-:-:S05]  /*00e0*/  IMAD.HI R5, R4, 0x38e38e39, RZ ;  /* 0x38e38e3904057827 */ /* 0x000fca00078e02ff */
[----:B------:R-:W-:-:S04]  /*00f0*/  SHF.R.U32.HI R6, RZ, 0x1f, R5 ;  /* 0x0000001fff067819 */ /* 0x000fc80000011605 */
[----:B------:R-:W-:Y:S02]  /*0100*/  LEA.HI.SX32 R5, R5, R6, 0x1a ;  /* 0x0000000605057211 */ /* 0x000fe400078fd2ff */
[----:B------:R-:W-:-:S03]  /*0110*/  CS2R R6, SRZ ;  /* 0x0000000000067805 */ /* 0x000fc6000001ff00 */
[----:B------:R-:W-:-:S04]  /*0120*/  IMAD R11, R5, -0x120, R4 ;  /* 0xfffffee0050b7824 */ /* 0x000fc800078e0204 */
[----:B--2---:R-:W-:-:S05]  /*0130*/  IMAD.WIDE R2, R11, 0x4, R2 ;  /* 0x000000040b027825 */ /* 0x004fca00078e0202 */
[----:B------:R2:W3:Y:S01]  /*0140*/  @!P2 LDG.E.EL.64 R6, desc[UR6][R2.64] ;  /* 0x000000060206a981 */ /* 0x0004e2000c2e1b00 */
[C---:B----4-:R-:W-:Y:S01]  /*0150*/  ISETP.GE.AND P0, PT, R8.reuse, 0x4, PT ;  /* 0x000000040800780c */ /* 0x050fe20003f06270 */
[----:B------:R-:W-:Y:S02]  /*0160*/  IMAD R20, R8, 0x120, R11 ;  /* 0x0000012008147824 */ /* 0x000fe400078e020b */
[----:B0----5:R-:W-:Y:S01]  /*0170*/  IMAD.WIDE R22, R11, 0x4, R16 ;  /* 0x000000040b167825 */ /* 0x021fe200078e0210 */
[----:B------:R-:W-:-:S03]  /*0180*/  ISETP.LT.AND P1, PT, R4, 0x480, !P0 ;  /* 0x000004800400780c */ /* 0x000fc60004721270 */
[----:B------:R-:W-:Y:S01]  /*0190*/  IMAD R5, R5, 0x480, R20 ;  /* 0x0000048005057824 */ /* 0x000fe200078e0214 */
[----:B--2---:R-:W-:Y:S01]  /*01a0*/  CS2R R2, SRZ ;  /* 0x0000000000027805 */ /* 0x004fe2000001ff00 */
[----:B------:R-:W-:-:S04]  /*01b0*/  IMAD.WIDE R20, R11, 0x4, R18 ;  /* 0x000000040b147825 */ /* 0x000fc800078e0212 */
[----:B------:R-:W-:Y:S01]  /*01c0*/  IMAD.WIDE R14, R5, 0x4, R14 ;  /* 0x00000004050e7825 */ /* 0x000fe200078e020e */
[----:B------:R-:W-:Y:S02]  /*01d0*/  CS2R R4, SRZ ;  /* 0x0000000000047805 */ /* 0x000fe4000001ff00 */
[----:B------:R-:W-:Y:S01]  /*01e0*/  CS2R R16, SRZ ;  /* 0x0000000000107805 */ /* 0x000fe2000001ff00 */
[----:B-1----:R-:W-:Y:S01]  /*01f0*/  IMAD.WIDE R12, R11, 0x4, R12 ;  /* 0x000000040b0c7825 */ /* 0x002fe200078e020c */
[----:B------:R-:W2:Y:S01]  /*0200*/  @P1 LDG.E.EL.64 R2, desc[UR6][R14.64] ;  /* 0x000000060e021981 */ /* 0x000ea2000c2e1b00 */
[----:B------:R-:W-:-:S03]  /*0210*/  CS2R R18, SRZ ;  /* 0x0000000000127805 */ /* 0x000fc6000001ff00 */
[----:B------:R-:W2:Y:S04]  /*0220*/  @!P2 LDG.E.EL.64 R4, desc[UR6][R20.64] ;  /* 0x000000061404a981 */ /* 0x000ea8000c2e1b00 */
[----:B------:R0:W4:Y:S04]  /*0230*/  @!P2 LDG.E.EL.64 R16, desc[UR6][R12.64] ;  /* 0x000000060c10a981 */ /* 0x000128000c2e1b00 */
[----:B------:R-:W4:Y:S01]  /*0240*/  @!P2 LDG.E.EL.64 R18, desc[UR6][R22.64] ;  /* 0x000000061612a981 */ /* 0x000f22000c2e1b00 */
[----:B------:R-:W1:Y:S01]  /*0250*/  S2UR UR5, SR_CgaCtaId ;  /* 0x00000000000579c3 */ /* 0x000e620000008800 */
[----:B------:R-:W-:Y:S01]  /*0260*/  UMOV UR4, 0x400 ;  /* 0x0000040000047882 */ /* 0x000fe20000000000 */
[----:B0-----:R-:W-:Y:S01]  /*0270*/  HFMA2.MMA R13, -RZ, RZ, 1.625, 0 ;  /* 0x3e800000ff0d7435 */ /* 0x001fe200000001ff */
[----:B-1----:R-:W-:-:S06]  /*0280*/  UPRMT UR4, UR5, 0x654, UR4 ;  /* 0x0000065405047896 */ /* 0x002fcc0008000004 */
[----:B------:R-:W-:Y:S01]  /*0290*/  LEA R12, R9, UR4, 0x3 ;  /* 0x00000004090c7c11 */ /* 0x000fe2000f8e18ff */
[----:B---3--:R-:W-:Y:S01]  /*02a0*/  FADD R6, R6, 0.0010000000474974513054 ;  /* 0x3a83126f06067421 */ /* 0x008fe20000000000 */
[----:B------:R-:W-:-:S03]  /*02b0*/  FADD R7, R7, 0.0010000000474974513054 ;  /* 0x3a83126f07077421 */ /* 0x000fc60000000000 */
[----:B------:R-:W0:Y:S08]  /*02c0*/  MUFU.SQRT R11, R6 ;  /* 0x00000006000b7308 */ /* 0x000e300000002000 */
[----:B------:R-:W1:Y:S01]  /*02d0*/  MUFU.SQRT R14, R7 ;  /* 0x00000007000e7308 */ /* 0x000e620000002000 */
[C---:B0-----:R-:W-:Y:S02]  /*02e0*/  FSETP.GT.AND P1, PT, R11.reuse, 8.50705917302346158658e+37, PT ;  /* 0x7e8000000b00780b */ /* 0x041fe40003f24000 */
[----:B------:R-:W-:-:S02]  /*02f0*/  FSETP.GEU.AND P3, PT, R11, 1.175494350822287508e-38, PT ;  /* 0x008000000b00780b */ /* 0x000fc40003f6e000 */
[----:B------:R-:W-:Y:S01]  /*0300*/  FSEL R6, R13, 1, P1 ;  /* 0x3f8000000d067808 */ /* 0x000fe20000800000 */
[----:B--2---:R-:W-:Y:S01]  /*0310*/  FADD R2, -R4, R2 ;  /* 0x0000000204027221 */ /* 0x004fe20000000100 */
[----:B------:R-:W-:Y:S01]  /*0320*/  FADD R3, -R5, R3 ;  /* 0x0000000305037221 */ /* 0x000fe20000000100 */
[----:B------:R-:W-:Y:S02]  /*0330*/  LOP3.LUT R5, R10, 0x7f, RZ, 0xc0, !PT ;  /* 0x0000007f0a057812 */ /* 0x000fe400078ec0ff */
[C---:B-1----:R-:W-:Y:S02]  /*0340*/  FSETP.GT.AND P2, PT, R14.reuse, 8.50705917302346158658e+37, PT ;  /* 0x7e8000000e00780b */ /* 0x042fe40003f44000 */
[----:B------:R-:W-:Y:S02]  /*0350*/  FSETP.GEU.AND P4, PT, R14, 1.175494350822287508e-38, PT ;  /* 0x008000000e00780b */ /* 0x000fe40003f8e000 */
[----:B------:R-:W-:Y:S01]  /*0360*/  @P1 FMUL R11, R11, 0.25 ;  /* 0x3e8000000b0b1820 */ /* 0x000fe20000400000 */
[----:B------:R-:W-:Y:S01]  /*0370*/  FSEL R13, R13, 1, P2 ;  /* 0x3f8000000d0d7808 */ /* 0x000fe20001000000 */
[----:B------:R-:W-:-:S02]  /*0380*/  @!P3 FMUL R6, R6, 16777216 ;  /* 0x4b8000000606b820 */ /* 0x000fc40000400000 */
[----:B------:R-:W-:-:S05]  /*0390*/  @!P3 FMUL R11, R11, 16777216 ;  /* 0x4b8000000b0bb820 */ /* 0x000fca0000400000 */
[----:B------:R-:W-:Y:S01]  /*03a0*/  @P2 FMUL R14, R14, 0.25 ;  /* 0x3e8000000e0e2820 */ /* 0x000fe20000400000 */
[----:B------:R-:W0:Y:S01]  /*03b0*/  MUFU.RCP R11, R11 ;  /* 0x0000000b000b7308 */ /* 0x000e220000001000 */
[----:B------:R-:W-:Y:S02]  /*03c0*/  @!P4 FMUL R13, R13, 16777216 ;  /* 0x4b8000000d0dc820 */ /* 0x000fe40000400000 */
[----:B------:R-:W-:-:S06]  /*03d0*/  @!P4 FMUL R14, R14, 16777216 ;  /* 0x4b8000000e0ec820 */ /* 0x000fcc0000400000 */
[----:B------:R-:W1:Y:S01]  /*03e0*/  MUFU.RCP R14, R14 ;  /* 0x0000000e000e7308 */ /* 0x000e620000001000 */
[----:B0-----:R-:W-:-:S04]  /*03f0*/  FMUL R7, R11, R6 ;  /* 0x000000060b077220 */ /* 0x001fc80000400000 */
[----:B------:R-:W-:-:S04]  /*0400*/  FMUL R7, R2, R7 ;  /* 0x0000000702077220 */ /* 0x000fc80000400000 */
[----:B----4-:R-:W-:Y:S01]  /*0410*/  FFMA R7, R7, R16, R18 ;  /* 0x0000001007077223 */ /* 0x010fe20000000012 */
[----:B-1----:R-:W-:Y:S01]  /*0420*/  FMUL R4, R14, R13 ;  /* 0x0000000d0e047220 */ /* 0x002fe20000400000 */
[----:B------:R-:W-:-:S03]  /*0430*/  LEA R13, R5, UR4, 0x3 ;  /* 0x00000004050d7c11 */ /* 0x000fc6000f8e18ff */
[----:B------:R-:W-:Y:S01]  /*0440*/  FMUL R4, R3, R4 ;  /* 0x0000000403047220 */ /* 0x000fe20000400000 */
[C---:B------:R-:W-:Y:S01]  /*0450*/  FSETP.GEU.AND P1, PT, R7.reuse, RZ, PT ;  /* 0x000000ff0700720b */ /* 0x040fe20003f2e000 */
[----:B------:R-:W0:Y:S02]  /*0460*/  LDC.64 R2, c[0x0][0x238] ;  /* 0x00008e00ff027b82 */ /* 0x000e240000000a00 */
[----:B------:R-:W-:Y:S01]  /*0470*/  FFMA R4, R4, R17, R19 ;  /* 0x0000001104047223 */ /* 0x000fe20000000013 */
[----:B------:R-:W-:-:S04]  /*0480*/  FSEL R10, R7, RZ, P1 ;  /* 0x000000ff070a7208 */ /* 0x000fc80000800000 */
[C---:B------:R-:W-:Y:S01]  /*0490*/  FSETP.GEU.AND P2, PT, R4.reuse, RZ, PT ;  /* 0x000000ff0400720b */ /* 0x040fe20003f4e000 */
[----:B------:R1:W-:Y:S03]  /*04a0*/  STS [R12], R10 ;  /* 0x0000000a0c007388 */ /* 0x0003e60000000800 */
[----:B------:R-:W-:Y:S02]  /*04b0*/  FSEL R11, R4, RZ, P2 ;  /* 0x000000ff040b7208 */ /* 0x000fe40001000000 */
[----:B------:R-:W-:Y:S01]  /*04c0*/  PRMT R4, R5, 0x6540, R0 ;  /* 0x0000654005047816 */ /* 0x000fe20000000000 */
[----:B------:R-:W-:Y:S02]  /*04d0*/  IMAD.SHL.U32 R0, R0, 0x100, RZ ;  /* 0x0000010000007824 */ /* 0x000fe400078e00ff */
[----:B------:R-:W-:Y:S01]  /*04e0*/  STS [R12+0x8], R11 ;  /* 0x0000080b0c007388 */ /* 0x000fe20000000800 */
[----:B------:R-:W-:Y:S01]  /*04f0*/  BAR.SYNC.DEFER_BLOCKING 0x0 ;  /* 0x0000000000007b1d */ /* 0x000fe20000010000 */
[C---:B------:R-:W-:Y:S01]  /*0500*/  IMAD.HI R6, R4.reuse, 0x38e38e39, RZ ;  /* 0x38e38e3904067827 */ /* 0x040fe200078e02ff */
[----:B------:R-:W-:-:S04]  /*0510*/  ISETP.LT.AND P1, PT, R4, 0x480, !P0 ;  /* 0x000004800400780c */ /* 0x000fc80004721270 */
[----:B------:R-:W-:-:S04]  /*0520*/  SHF.R.U32.HI R7, RZ, 0x1f, R6 ;  /* 0x0000001fff077819 */ /* 0x000fc80000011606 */
[----:B------:R-:W-:Y:S02]  /*0530*/  LEA.HI.SX32 R7, R6, R7, 0x1a ;  /* 0x0000000706077211 */ /* 0x000fe400078fd2ff */
[----:B------:R-:W-:Y:S02]  /*0540*/  LOP3.LUT R6, R0, 0x80, R5, 0xfe, !PT ;  /* 0x0000008000067812 */ /* 0x000fe400078efe05 */
[----:B------:R-:W-:Y:S01]  /*0550*/  LOP3.LUT R0, R5, 0x80, RZ, 0xfc, !PT ;  /* 0x0000008005007812 */ /* 0x000fe200078efcff */
[----:B------:R-:W-:Y:S01]  /*0560*/  IMAD R9, R7, -0x120, R4 ;  /* 0xfffffee007097824 */ /* 0x000fe200078e0204 */
[----:B------:R-:W-:-:S04]  /*0570*/  ISETP.LT.AND P0, PT, R6, 0x480, !P0 ;  /* 0x000004800600780c */ /* 0x000fc80004701270 */
[----:B-1----:R-:W-:Y:S02]  /*0580*/  LEA R10, R9, R8, 0x2 ;  /* 0x00000008090a7211 */ /* 0x002fe400078e10ff */
[----:B------:R-:W-:Y:S01]  /*0590*/  LEA R9, R0, UR4, 0x3 ;  /* 0x0000000400097c11 */ /* 0x000fe2000f8e18ff */
[----:B------:R-:W1:Y:S02]  /*05a0*/  LDS R13, [R13] ;  /* 0x000000000d0d7984 */ /* 0x000e640000000800 */
[----:B------:R-:W-:-:S04]  /*05b0*/  IMAD R7, R7, 0x2080, R10 ;  /* 0x0000208007077824 */ /* 0x000fc800078e020a */
[----:B0-----:R-:W-:-:S05]  /*05c0*/  IMAD.WIDE R4, R7, 0x4, R2 ;  /* 0x0000000407047825 */ /* 0x001fca00078e0202 */
[----:B-1----:R0:W-:Y:S02]  /*05d0*/  @P1 STG.E desc[UR6][R4.64], R13 ;  /* 0x0000000d04001986 */ /* 0x0021e4000c101906 */
[----:B0-----:R-:W-:Y:S05]  /*05e0*/  @!P0 EXIT ;  /* 0x000000000000894d */ /* 0x001fea0003800000 */
[----:B------:R-:W1:Y:S01]  /*05f0*/  LDS R9, [R9] ;  /* 0x0000000009097984 */ /* 0x000e620000000800 */
[----:B------:R-:W-:-:S05]  /*0600*/  IMAD.HI R0, R6, 0x38e38e39, RZ ;  /* 0x38e38e3906007827 */ /* 0x000fca00078e02ff */
[----:B0-----:R-:W-:-:S04]  /*0610*/  SHF.R.U32.HI R5, RZ, 0x1f, R0 ;  /* 0x0000001fff057819 */ /* 0x001fc80000011600 */
[----:B------:R-:W-:-:S05]  /*0620*/  LEA.HI.SX32 R5, R0, R5, 0x1a ;  /* 0x0000000500057211 */ /* 0x000fca00078fd2ff */
[----:B------:R-:W-:-:S04]  /*0630*/  IMAD R7, R5, -0x120, R6 ;  /* 0xfffffee005077824 */ /* 0x000fc800078e0206 */
[----:B------:R-:W-:-:S04]  /*0640*/  IMAD R8, R7, 0x4, R8 ;  /* 0x0000000407087824 */ /* 0x000fc800078e0208 */
[----:B------:R-:W-:-:S04]  /*0650*/  IMAD R5, R5, 0x2080, R8 ;  /* 0x0000208005057824 */ /* 0x000fc800078e0208 */
[----:B------:R-:W-:-:S05]  /*0660*/  IMAD.WIDE R2, R5, 0x4, R2 ;  /* 0x0000000405027825 */ /* 0x000fca00078e0202 */
[----:B-1----:R-:W-:Y:S01]  /*0670*/  STG.E desc[UR6][R2.64], R9 ;  /* 0x0000000902007986 */ /* 0x002fe2000c101906 */
[----:B------:R-:W-:Y:S05]  /*0680*/  EXIT ;  /* 0x000000000000794d */ /* 0x000fea0003800000 */
.L_x_0:
[----:B------:R-:W-:-:S00]  /*0690*/  BRA `(.L_x_0) ;  /* 0xfffffffc00fc7947 */ /* 0x000fc0000383ffff */
[----:B------:R-:W-:-:S00]  /*06a0*/  NOP ;  /* 0x0000000000007918 */ /* 0x000fc00000000000 */
        /* <DEDUP_REMOVED lines=13> */
.L_x_1:


//--------------------- .nv.global.init           --------------------------
	.section	.nv.global.init,"aw",@progbits
.nv.global.init:
	.type		_$_str,@object
	.size		_$_str,(_$_str_$_2 - _$_str)
_$_str:
        /*0000*/ 	.byte	0x5f, 0x5f, 0x43, 0x55, 0x44, 0x41, 0x5f, 0x46, 0x54, 0x5a, 0x00
	.type		_$_str_$_2,@object
	.size		_$_str_$_2,(.L_1 - _$_str_$_2)
_$_str_$_2:
        /*000b*/ 	.byte	0x5f, 0x5f, 0x43, 0x55, 0x44, 0x41, 0x5f, 0x50, 0x52, 0x45, 0x43, 0x5f, 0x53, 0x51, 0x52, 0x54
        /*001b*/ 	.byte	0x00
.L_1:


//--------------------- .nv.shared.triton_poi_fused__native_batch_norm_legit_no_training_relu_46 --------------------------
	.section	.nv.shared.triton_poi_fused__native_batch_norm_legit_no_training_relu_46,"aw",@nobits
	.sectionflags	@""
	.align	16
	.zero		1024


//--------------------- .nv.constant0.triton_poi_fused__native_batch_norm_legit_no_training_relu_46 --------------------------
	.section	.nv.constant0.triton_poi_fused__native_batch_norm_legit_no_training_relu_46,"a",@progbits
	.sectionflags	@""
	.align	4
.nv.constant0.triton_poi_fused__native_batch_norm_legit_no_training_relu_46:
	.zero		584
